//
// Generated by NVIDIA NVVM Compiler
//
// Compiler Build ID: CL-36424714
// Cuda compilation tools, release 13.0, V13.0.88
// Based on NVVM 20.0.0
//

.version 9.0
.target sm_100
.address_size 64

	// .globl	_Z12idx_calc_tidPi
.extern .func  (.param .b32 func_retval0) vprintf
(
	.param .b64 vprintf_param_0,
	.param .b64 vprintf_param_1
)
;
.global .align 1 .b8 $str[37] = {91, 68, 69, 86, 73, 67, 69, 93, 32, 116, 104, 114, 101, 97, 100, 73, 100, 120, 46, 120, 58, 32, 37, 100, 44, 32, 100, 97, 116, 97, 58, 32, 37, 100, 10, 13};
.global .align 1 .b8 $str$1[62] = {91, 68, 69, 86, 73, 67, 69, 93, 32, 98, 108, 111, 99, 107, 73, 100, 120, 46, 120, 58, 32, 37, 100, 44, 32, 116, 104, 114, 101, 97, 100, 73, 100, 120, 46, 120, 58, 32, 37, 100, 44, 32, 103, 73, 100, 58, 32, 37, 100, 44, 32, 100, 97, 116, 97, 58, 32, 37, 100, 10, 13};
.global .align 1 .b8 $str$2[93] = {91, 68, 69, 86, 73, 67, 69, 93, 32, 103, 114, 105, 100, 68, 105, 109, 46, 120, 58, 32, 37, 100, 44, 32, 98, 108, 111, 99, 107, 73, 100, 120, 46, 120, 58, 32, 37, 100, 44, 32, 98, 108, 111, 99, 107, 73, 100, 120, 46, 121, 58, 32, 37, 100, 44, 32, 116, 104, 114, 101, 97, 100, 73, 100, 120, 46, 120, 58, 32, 37, 100, 44, 32, 103, 73, 100, 58, 32, 37, 100, 44, 32, 100, 97, 116, 97, 58, 32, 37, 100, 10, 13};
.global .align 1 .b8 $str$3[93] = {91, 68, 69, 86, 73, 67, 69, 93, 32, 103, 114, 105, 100, 68, 105, 109, 46, 120, 58, 32, 37, 100, 44, 32, 98, 108, 111, 99, 107, 73, 100, 120, 46, 120, 58, 32, 37, 100, 44, 32, 98, 108, 111, 99, 107, 73, 100, 120, 46, 121, 58, 32, 37, 100, 44, 32, 116, 104, 114, 101, 97, 100, 105, 100, 120, 46, 120, 58, 32, 37, 100, 44, 32, 103, 73, 100, 58, 32, 37, 100, 44, 32, 100, 97, 116, 97, 58, 32, 37, 100, 10, 13};
.global .align 1 .b8 $str$4[109] = {91, 68, 69, 86, 73, 67, 69, 93, 32, 103, 114, 105, 100, 68, 105, 109, 46, 120, 58, 32, 37, 100, 44, 32, 98, 108, 111, 99, 107, 73, 100, 120, 46, 120, 58, 32, 37, 100, 44, 32, 98, 108, 111, 99, 107, 73, 100, 120, 46, 121, 58, 32, 37, 100, 44, 32, 98, 108, 111, 99, 107, 73, 100, 120, 46, 122, 58, 32, 37, 100, 44, 32, 116, 104, 114, 101, 97, 100, 105, 100, 120, 46, 120, 58, 32, 37, 100, 44, 32, 103, 73, 100, 58, 32, 37, 100, 44, 32, 100, 97, 116, 97, 58, 32, 37, 100, 10, 13};

.visible .entry _Z12idx_calc_tidPi(
	.param .u64 .ptr .align 1 _Z12idx_calc_tidPi_param_0
)
{
	.local .align 8 .b8 	__local_depot0[8];
	.reg .b64 	%SP;
	.reg .b64 	%SPL;
	.reg .b32 	%r<5>;
	.reg .b64 	%rd<9>;

	mov.u64 	%SPL, __local_depot0;
	cvta.local.u64 	%SP, %SPL;
	ld.param.u64 	%rd1, [_Z12idx_calc_tidPi_param_0];
	cvta.to.global.u64 	%rd2, %rd1;
	add.u64 	%rd3, %SP, 0;
	add.u64 	%rd4, %SPL, 0;
	mov.u32 	%r1, %tid.x;
	mul.wide.u32 	%rd5, %r1, 4;
	add.s64 	%rd6, %rd2, %rd5;
	ld.global.u32 	%r2, [%rd6];
	st.local.v2.u32 	[%rd4], {%r1, %r2};
	mov.u64 	%rd7, $str;
	cvta.global.u64 	%rd8, %rd7;
	{ // callseq 0, 0
	.param .b64 param0;
	st.param.b64 	[param0], %rd8;
	.param .b64 param1;
	st.param.b64 	[param1], %rd3;
	.param .b32 retval0;
	call.uni (retval0), 
	vprintf, 
	(
	param0, 
	param1
	);
	ld.param.b32 	%r3, [retval0];
	} // callseq 0
	ret;

}
	// .globl	_Z12idx_calc_gidPi
.visible .entry _Z12idx_calc_gidPi(
	.param .u64 .ptr .align 1 _Z12idx_calc_gidPi_param_0
)
{
	.local .align 16 .b8 	__local_depot1[16];
	.reg .b64 	%SP;
	.reg .b64 	%SPL;
	.reg .b32 	%r<8>;
	.reg .b64 	%rd<9>;

	mov.u64 	%SPL, __local_depot1;
	cvta.local.u64 	%SP, %SPL;
	ld.param.u64 	%rd1, [_Z12idx_calc_gidPi_param_0];
	cvta.to.global.u64 	%rd2, %rd1;
	add.u64 	%rd3, %SP, 0;
	add.u64 	%rd4, %SPL, 0;
	mov.u32 	%r1, %tid.x;
	mov.u32 	%r2, %ntid.x;
	mov.u32 	%r3, %ctaid.x;
	mad.lo.s32 	%r4, %r2, %r3, %r1;
	mul.wide.s32 	%rd5, %r4, 4;
	add.s64 	%rd6, %rd2, %rd5;
	ld.global.u32 	%r5, [%rd6];
	st.local.v4.u32 	[%rd4], {%r3, %r1, %r4, %r5};
	mov.u64 	%rd7, $str$1;
	cvta.global.u64 	%rd8, %rd7;
	{ // callseq 1, 0
	.param .b64 param0;
	st.param.b64 	[param0], %rd8;
	.param .b64 param1;
	st.param.b64 	[param1], %rd3;
	.param .b32 retval0;
	call.uni (retval0), 
	vprintf, 
	(
	param0, 
	param1
	);
	ld.param.b32 	%r6, [retval0];
	} // callseq 1
	ret;

}
	// .globl	_Z11idx_calc_2dPi
.visible .entry _Z11idx_calc_2dPi(
	.param .u64 .ptr .align 1 _Z11idx_calc_2dPi_param_0
)
{
	.local .align 8 .b8 	__local_depot2[24];
	.reg .b64 	%SP;
	.reg .b64 	%SPL;
	.reg .b32 	%r<11>;
	.reg .b64 	%rd<9>;

	mov.u64 	%SPL, __local_depot2;
	cvta.local.u64 	%SP, %SPL;
	ld.param.u64 	%rd1, [_Z11idx_calc_2dPi_param_0];
	cvta.to.global.u64 	%rd2, %rd1;
	add.u64 	%rd3, %SP, 0;
	add.u64 	%rd4, %SPL, 0;
	mov.u32 	%r1, %tid.x;
	mov.u32 	%r2, %ntid.x;
	mov.u32 	%r3, %ctaid.x;
	mov.u32 	%r4, %nctaid.x;
	mov.u32 	%r5, %ctaid.y;
	mad.lo.s32 	%r6, %r5, %r4, %r3;
	mad.lo.s32 	%r7, %r6, %r2, %r1;
	mul.wide.s32 	%rd5, %r7, 4;
	add.s64 	%rd6, %rd2, %rd5;
	ld.global.u32 	%r8, [%rd6];
	st.local.v2.u32 	[%rd4], {%r4, %r3};
	st.local.v2.u32 	[%rd4+8], {%r5, %r1};
	st.local.v2.u32 	[%rd4+16], {%r7, %r8};
	mov.u64 	%rd7, $str$2;
	cvta.global.u64 	%rd8, %rd7;
	{ // callseq 2, 0
	.param .b64 param0;
	st.param.b64 	[param0], %rd8;
	.param .b64 param1;
	st.param.b64 	[param1], %rd3;
	.param .b32 retval0;
	call.uni (retval0), 
	vprintf, 
	(
	param0, 
	param1
	);
	ld.param.b32 	%r9, [retval0];
	} // callseq 2
	ret;

}
	// .globl	_Z14idx_calc_2d_2dPi
.visible .entry _Z14idx_calc_2d_2dPi(
	.param .u64 .ptr .align 1 _Z14idx_calc_2d_2dPi_param_0
)
{
	.local .align 8 .b8 	__local_depot3[24];
	.reg .b64 	%SP;
	.reg .b64 	%SPL;
	.reg .b32 	%r<15>;
	.reg .b64 	%rd<9>;

	mov.u64 	%SPL, __local_depot3;
	cvta.local.u64 	%SP, %SPL;
	ld.param.u64 	%rd1, [_Z14idx_calc_2d_2dPi_param_0];
	cvta.to.global.u64 	%rd2, %rd1;
	add.u64 	%rd3, %SP, 0;
	add.u64 	%rd4, %SPL, 0;
	mov.u32 	%r1, %ntid.x;
	mov.u32 	%r2, %tid.y;
	mov.u32 	%r3, %tid.x;
	mad.lo.s32 	%r4, %r1, %r2, %r3;
	mov.u32 	%r5, %ntid.y;
	mul.lo.s32 	%r6, %r1, %r5;
	mov.u32 	%r7, %ctaid.x;
	mov.u32 	%r8, %nctaid.x;
	mov.u32 	%r9, %ctaid.y;
	mad.lo.s32 	%r10, %r9, %r8, %r7;
	mad.lo.s32 	%r11, %r6, %r10, %r4;
	mul.wide.s32 	%rd5, %r11, 4;
	add.s64 	%rd6, %rd2, %rd5;
	ld.global.u32 	%r12, [%rd6];
	st.local.v2.u32 	[%rd4], {%r8, %r7};
	st.local.v2.u32 	[%rd4+8], {%r9, %r4};
	st.local.v2.u32 	[%rd4+16], {%r11, %r12};
	mov.u64 	%rd7, $str$3;
	cvta.global.u64 	%rd8, %rd7;
	{ // callseq 3, 0
	.param .b64 param0;
	st.param.b64 	[param0], %rd8;
	.param .b64 param1;
	st.param.b64 	[param1], %rd3;
	.param .b32 retval0;
	call.uni (retval0), 
	vprintf, 
	(
	param0, 
	param1
	);
	ld.param.b32 	%r13, [retval0];
	} // callseq 3
	ret;

}
	// .globl	_Z11idx_calc_3dPi
.visible .entry _Z11idx_calc_3dPi(
	.param .u64 .ptr .align 1 _Z11idx_calc_3dPi_param_0
)
{
	.local .align 8 .b8 	__local_depot4[32];
	.reg .b64 	%SP;
	.reg .b64 	%SPL;
	.reg .b32 	%r<22>;
	.reg .b64 	%rd<9>;

	mov.u64 	%SPL, __local_depot4;
	cvta.local.u64 	%SP, %SPL;
	ld.param.u64 	%rd1, [_Z11idx_calc_3dPi_param_0];
	cvta.to.global.u64 	%rd2, %rd1;
	add.u64 	%rd3, %SP, 0;
	add.u64 	%rd4, %SPL, 0;
	mov.u32 	%r1, %ntid.x;
	mov.u32 	%r2, %tid.y;
	mov.u32 	%r3, %ntid.y;
	mov.u32 	%r4, %tid.z;
	mad.lo.s32 	%r5, %r3, %r4, %r2;
	mov.u32 	%r6, %tid.x;
	mad.lo.s32 	%r7, %r5, %r1, %r6;
	mul.lo.s32 	%r8, %r1, %r3;
	mov.u32 	%r9, %ntid.z;
	mul.lo.s32 	%r10, %r8, %r9;
	mov.u32 	%r11, %ctaid.x;
	mov.u32 	%r12, %nctaid.x;
	mov.u32 	%r13, %nctaid.y;
	mov.u32 	%r14, %ctaid.y;
	mov.u32 	%r15, %ctaid.z;
	mad.lo.s32 	%r16, %r15, %r13, %r14;
	mad.lo.s32 	%r17, %r16, %r12, %r11;
	mad.lo.s32 	%r18, %r10, %r17, %r7;
	mul.wide.s32 	%rd5, %r18, 4;
	add.s64 	%rd6, %rd2, %rd5;
	ld.global.u32 	%r19, [%rd6];
	st.local.v2.u32 	[%rd4], {%r12, %r11};
	st.local.v2.u32 	[%rd4+8], {%r14, %r15};
	st.local.v2.u32 	[%rd4+16], {%r7, %r18};
	st.local.u32 	[%rd4+24], %r19;
	mov.u64 	%rd7, $str$4;
	cvta.global.u64 	%rd8, %rd7;
	{ // callseq 4, 0
	.param .b64 param0;
	st.param.b64 	[param0], %rd8;
	.param .b64 param1;
	st.param.b64 	[param1], %rd3;
	.param .b32 retval0;
	call.uni (retval0), 
	vprintf, 
	(
	param0, 
	param1
	);
	ld.param.b32 	%r20, [retval0];
	} // callseq 4
	ret;

}


// ===== COMPILED SASS (sm_100) =====

	.target	sm_100

	.elftype	@"ET_EXEC"


//--------------------- .note.nv.tkinfo           --------------------------
	.section	.note.nv.tkinfo,"",@"SHT_NOTE"
	.sectionflags	@"SHF_NOTE_NV_TKINFO"
	.tkinfo
        /*0018*/ 	.word	0x00000002
        /*0030*/ 	.string	""
        /*0030*/ 	.string	"ptxas"
        /*0030*/ 	.string	"Cuda compilation tools, release 13.0, V13.0.88"
        /*0030*/ 	.string	"Build cuda_13.0.r13.0/compiler.36424714_0"
        /*0030*/ 	.string	"-arch sm_100 -m 64 "



//--------------------- .note.nv.cuinfo           --------------------------
	.section	.note.nv.cuinfo,"",@"SHT_NOTE"
	.sectionflags	@"SHF_NOTE_NV_CUINFO"
        /*0018*/ 	.short	0x0002
        /*001a*/ 	.short	0x0064
        /*001c*/ 	.short	0x0082
	.zero		2


//--------------------- .nv.info                  --------------------------
	.section	.nv.info,"",@"SHT_CUDA_INFO"
	.align	4


	//----- nvinfo : EIATTR_REGCOUNT
	.align		4
        /*0000*/ 	.byte	0x04, 0x2f
        /*0002*/ 	.short	(.L_6 - .L_5)
	.align		4
.L_5:
        /*0004*/ 	.word	index@(_Z12idx_calc_tidPi)
        /*0008*/ 	.word	0x00000018


	//----- nvinfo : EIATTR_FRAME_SIZE
	.align		4
.L_6:
        /*000c*/ 	.byte	0x04, 0x11
        /*000e*/ 	.short	(.L_8 - .L_7)
	.align		4
.L_7:
        /*0010*/ 	.word	index@(_Z12idx_calc_tidPi)
        /*0014*/ 	.word	0x00000008


	//----- nvinfo : EIATTR_REGCOUNT
	.align		4
.L_8:
        /*0018*/ 	.byte	0x04, 0x2f
        /*001a*/ 	.short	(.L_10 - .L_9)
	.align		4
.L_9:
        /*001c*/ 	.word	index@(_Z12idx_calc_gidPi)
        /*0020*/ 	.word	0x00000018


	//----- nvinfo : EIATTR_FRAME_SIZE
	.align		4
.L_10:
        /*0024*/ 	.byte	0x04, 0x11
        /*0026*/ 	.short	(.L_12 - .L_11)
	.align		4
.L_11:
        /*0028*/ 	.word	index@(_Z12idx_calc_gidPi)
        /*002c*/ 	.word	0x00000010


	//----- nvinfo : EIATTR_REGCOUNT
	.align		4
.L_12:
        /*0030*/ 	.byte	0x04, 0x2f
        /*0032*/ 	.short	(.L_14 - .L_13)
	.align		4
.L_13:
        /*0034*/ 	.word	index@(_Z11idx_calc_2dPi)
        /*0038*/ 	.word	0x00000018


	//----- nvinfo : EIATTR_FRAME_SIZE
	.align		4
.L_14:
        /*003c*/ 	.byte	0x04, 0x11
        /*003e*/ 	.short	(.L_16 - .L_15)
	.align		4
.L_15:
        /*0040*/ 	.word	index@(_Z11idx_calc_2dPi)
        /*0044*/ 	.word	0x00000018


	//----- nvinfo : EIATTR_REGCOUNT
	.align		4
.L_16:
        /*0048*/ 	.byte	0x04, 0x2f
        /*004a*/ 	.short	(.L_18 - .L_17)
	.align		4
.L_17:
        /*004c*/ 	.word	index@(_Z14idx_calc_2d_2dPi)
        /*0050*/ 	.word	0x00000018


	//----- nvinfo : EIATTR_FRAME_SIZE
	.align		4
.L_18:
        /*0054*/ 	.byte	0x04, 0x11
        /*0056*/ 	.short	(.L_20 - .L_19)
	.align		4
.L_19:
        /*0058*/ 	.word	index@(_Z14idx_calc_2d_2dPi)
        /*005c*/ 	.word	0x00000018


	//----- nvinfo : EIATTR_REGCOUNT
	.align		4
.L_20:
        /*0060*/ 	.byte	0x04, 0x2f
        /*0062*/ 	.short	(.L_22 - .L_21)
	.align		4
.L_21:
        /*0064*/ 	.word	index@(_Z11idx_calc_3dPi)
        /*0068*/ 	.word	0x00000018


	//----- nvinfo : EIATTR_FRAME_SIZE
	.align		4
.L_22:
        /*006c*/ 	.byte	0x04, 0x11
        /*006e*/ 	.short	(.L_24 - .L_23)
	.align		4
.L_23:
        /*0070*/ 	.word	index@(_Z11idx_calc_3dPi)
        /*0074*/ 	.word	0x00000020


	//----- nvinfo : EIATTR_MIN_STACK_SIZE
	.align		4
.L_24:
        /*0078*/ 	.byte	0x04, 0x12
        /*007a*/ 	.short	(.L_26 - .L_25)
	.align		4
.L_25:
        /*007c*/ 	.word	index@(_Z11idx_calc_3dPi)
        /*0080*/ 	.word	0x00000020


	//----- nvinfo : EIATTR_MIN_STACK_SIZE
	.align		4
.L_26:
        /*0084*/ 	.byte	0x04, 0x12
        /*0086*/ 	.short	(.L_28 - .L_27)
	.align		4
.L_27:
        /*0088*/ 	.word	index@(_Z14idx_calc_2d_2dPi)
        /*008c*/ 	.word	0x00000018


	//----- nvinfo : EIATTR_MIN_STACK_SIZE
	.align		4
.L_28:
        /*0090*/ 	.byte	0x04, 0x12
        /*0092*/ 	.short	(.L_30 - .L_29)
	.align		4
.L_29:
        /*0094*/ 	.word	index@(_Z11idx_calc_2dPi)
        /*0098*/ 	.word	0x00000018


	//----- nvinfo : EIATTR_MIN_STACK_SIZE
	.align		4
.L_30:
        /*009c*/ 	.byte	0x04, 0x12
        /*009e*/ 	.short	(.L_32 - .L_31)
	.align		4
.L_31:
        /*00a0*/ 	.word	index@(_Z12idx_calc_gidPi)
        /*00a4*/ 	.word	0x00000010


	//----- nvinfo : EIATTR_MIN_STACK_SIZE
	.align		4
.L_32:
        /*00a8*/ 	.byte	0x04, 0x12
        /*00aa*/ 	.short	(.L_34 - .L_33)
	.align		4
.L_33:
        /*00ac*/ 	.word	index@(_Z12idx_calc_tidPi)
        /*00b0*/ 	.word	0x00000008
.L_34:


//--------------------- .nv.compat                --------------------------
	.section	.nv.compat,"",@"SHT_CUDA_COMPAT_INFO"
	.align	4
        /*0000*/ 	.byte	0x02, 0x09, 0x00, 0x00, 0x02, 0x02, 0x01, 0x00, 0x02, 0x05, 0x05, 0x00, 0x03, 0x07, 0x01, 0x01
        /*0010*/ 	.byte	0x02, 0x03, 0x00, 0x00, 0x02, 0x06, 0x01, 0x00, 0x04, 0x0b, 0x08, 0x00, 0x09, 0x00, 0x00, 0x00
        /*0020*/ 	.byte	0x00, 0x00, 0x00, 0x00


//--------------------- .nv.info._Z11idx_calc_3dPi --------------------------
	.section	.nv.info._Z11idx_calc_3dPi,"",@"SHT_CUDA_INFO"
	.sectionflags	@""
	.align	4


	//----- nvinfo : EIATTR_CUDA_API_VERSION
	.align		4
        /*0000*/ 	.byte	0x04, 0x37
        /*0002*/ 	.short	(.L_36 - .L_35)
.L_35:
        /*0004*/ 	.word	0x00000082


	//----- nvinfo : EIATTR_KPARAM_INFO
	.align		4
.L_36:
        /*0008*/ 	.byte	0x04, 0x17
        /*000a*/ 	.short	(.L_38 - .L_37)
.L_37:
        /*000c*/ 	.word	0x00000000
        /*0010*/ 	.short	0x0000
        /*0012*/ 	.short	0x0000
        /*0014*/ 	.byte	0x00, 0xf5, 0x21, 0x00


	//----- nvinfo : EIATTR_SPARSE_MMA_MASK
	.align		4
.L_38:
        /*0018*/ 	.byte	0x03, 0x50
        /*001a*/ 	.short	0x0000


	//----- nvinfo : EIATTR_MAXREG_COUNT
	.align		4
        /*001c*/ 	.byte	0x03, 0x1b
        /*001e*/ 	.short	0x00ff


	//----- nvinfo : EIATTR_EXTERNS
	.align		4
        /*0020*/ 	.byte	0x04, 0x0f
        /*0022*/ 	.short	(.L_40 - .L_39)


	//   ....[0]....
	.align		4
.L_39:
        /*0024*/ 	.word	index@(vprintf)


	//----- nvinfo : EIATTR_MERCURY_ISA_VERSION
	.align		4
.L_40:
        /*0028*/ 	.byte	0x03, 0x5f
        /*002a*/ 	.short	0x0101


	//----- nvinfo : EIATTR_VRC_CTA_INIT_COUNT
	.align		4
        /*002c*/ 	.byte	0x02, 0x4a
	.zero		1
	.zero		1


	//----- nvinfo : EIATTR_SYSCALL_OFFSETS
	.align		4
        /*0030*/ 	.byte	0x04, 0x46
        /*0032*/ 	.short	(.L_42 - .L_41)


	//   ....[0]....
.L_41:
        /*0034*/ 	.word	0x00000260


	//----- nvinfo : EIATTR_EXIT_INSTR_OFFSETS
	.align		4
.L_42:
        /*0038*/ 	.byte	0x04, 0x1c
        /*003a*/ 	.short	(.L_44 - .L_43)


	//   ....[0]....
.L_43:
        /*003c*/ 	.word	0x00000270


	//----- nvinfo : EIATTR_CBANK_PARAM_SIZE
	.align		4
.L_44:
        /*0040*/ 	.byte	0x03, 0x19
        /*0042*/ 	.short	0x0008


	//----- nvinfo : EIATTR_PARAM_CBANK
	.align		4
        /*0044*/ 	.byte	0x04, 0x0a
        /*0046*/ 	.short	(.L_46 - .L_45)
	.align		4
.L_45:
        /*0048*/ 	.word	index@(.nv.constant0._Z11idx_calc_3dPi)
        /*004c*/ 	.short	0x0380
        /*004e*/ 	.short	0x0008


	//----- nvinfo : EIATTR_SW_WAR
	.align		4
.L_46:
        /*0050*/ 	.byte	0x04, 0x36
        /*0052*/ 	.short	(.L_48 - .L_47)
.L_47:
        /*0054*/ 	.word	0x00000008
.L_48:


//--------------------- .nv.info._Z14idx_calc_2d_2dPi --------------------------
	.section	.nv.info._Z14idx_calc_2d_2dPi,"",@"SHT_CUDA_INFO"
	.sectionflags	@""
	.align	4


	//----- nvinfo : EIATTR_CUDA_API_VERSION
	.align		4
        /*0000*/ 	.byte	0x04, 0x37
        /*0002*/ 	.short	(.L_50 - .L_49)
.L_49:
        /*0004*/ 	.word	0x00000082


	//----- nvinfo : EIATTR_KPARAM_INFO
	.align		4
.L_50:
        /*0008*/ 	.byte	0x04, 0x17
        /*000a*/ 	.short	(.L_52 - .L_51)
.L_51:
        /*000c*/ 	.word	0x00000000
        /*0010*/ 	.short	0x0000
        /*0012*/ 	.short	0x0000
        /*0014*/ 	.byte	0x00, 0xf5, 0x21, 0x00


	//----- nvinfo : EIATTR_SPARSE_MMA_MASK
	.align		4
.L_52:
        /*0018*/ 	.byte	0x03, 0x50
        /*001a*/ 	.short	0x0000


	//----- nvinfo : EIATTR_MAXREG_COUNT
	.align		4
        /*001c*/ 	.byte	0x03, 0x1b
        /*001e*/ 	.short	0x00ff


	//----- nvinfo : EIATTR_EXTERNS
	.align		4
        /*0020*/ 	.byte	0x04, 0x0f
        /*0022*/ 	.short	(.L_54 - .L_53)


	//   ....[0]....
	.align		4
.L_53:
        /*0024*/ 	.word	index@(vprintf)


	//----- nvinfo : EIATTR_MERCURY_ISA_VERSION
	.align		4
.L_54:
        /*0028*/ 	.byte	0x03, 0x5f
        /*002a*/ 	.short	0x0101


	//----- nvinfo : EIATTR_VRC_CTA_INIT_COUNT
	.align		4
        /*002c*/ 	.byte	0x02, 0x4a
	.zero		1
	.zero		1


	//----- nvinfo : EIATTR_SYSCALL_OFFSETS
	.align		4
        /*0030*/ 	.byte	0x04, 0x46
        /*0032*/ 	.short	(.L_56 - .L_55)


	//   ....[0]....
.L_55:
        /*0034*/ 	.word	0x000001e0


	//----- nvinfo : EIATTR_EXIT_INSTR_OFFSETS
	.align		4
.L_56:
        /*0038*/ 	.byte	0x04, 0x1c
        /*003a*/ 	.short	(.L_58 - .L_57)


	//   ....[0]....
.L_57:
        /*003c*/ 	.word	0x000001f0


	//----- nvinfo : EIATTR_CBANK_PARAM_SIZE
	.align		4
.L_58:
        /*0040*/ 	.byte	0x03, 0x19
        /*0042*/ 	.short	0x0008


	//----- nvinfo : EIATTR_PARAM_CBANK
	.align		4
        /*0044*/ 	.byte	0x04, 0x0a
        /*0046*/ 	.short	(.L_60 - .L_59)
	.align		4
.L_59:
        /*0048*/ 	.word	index@(.nv.constant0._Z14idx_calc_2d_2dPi)
        /*004c*/ 	.short	0x0380
        /*004e*/ 	.short	0x0008


	//----- nvinfo : EIATTR_SW_WAR
	.align		4
.L_60:
        /*0050*/ 	.byte	0x04, 0x36
        /*0052*/ 	.short	(.L_62 - .L_61)
.L_61:
        /*0054*/ 	.word	0x00000008
.L_62:


//--------------------- .nv.info._Z11idx_calc_2dPi --------------------------
	.section	.nv.info._Z11idx_calc_2dPi,"",@"SHT_CUDA_INFO"
	.sectionflags	@""
	.align	4


	//----- nvinfo : EIATTR_CUDA_API_VERSION
	.align		4
        /*0000*/ 	.byte	0x04, 0x37
        /*0002*/ 	.short	(.L_64 - .L_63)
.L_63:
        /*0004*/ 	.word	0x00000082


	//----- nvinfo : EIATTR_KPARAM_INFO
	.align		4
.L_64:
        /*0008*/ 	.byte	0x04, 0x17
        /*000a*/ 	.short	(.L_66 - .L_65)
.L_65:
        /*000c*/ 	.word	0x00000000
        /*0010*/ 	.short	0x0000
        /*0012*/ 	.short	0x0000
        /*0014*/ 	.byte	0x00, 0xf5, 0x21, 0x00


	//----- nvinfo : EIATTR_SPARSE_MMA_MASK
	.align		4
.L_66:
        /*0018*/ 	.byte	0x03, 0x50
        /*001a*/ 	.short	0x0000


	//----- nvinfo : EIATTR_MAXREG_COUNT
	.align		4
        /*001c*/ 	.byte	0x03, 0x1b
        /*001e*/ 	.short	0x00ff


	//----- nvinfo : EIATTR_EXTERNS
	.align		4
        /*0020*/ 	.byte	0x04, 0x0f
        /*0022*/ 	.short	(.L_68 - .L_67)


	//   ....[0]....
	.align		4
.L_67:
        /*0024*/ 	.word	index@(vprintf)


	//----- nvinfo : EIATTR_MERCURY_ISA_VERSION
	.align		4
.L_68:
        /*0028*/ 	.byte	0x03, 0x5f
        /*002a*/ 	.short	0x0101


	//----- nvinfo : EIATTR_VRC_CTA_INIT_COUNT
	.align		4
        /*002c*/ 	.byte	0x02, 0x4a
	.zero		1
	.zero		1


	//----- nvinfo : EIATTR_SYSCALL_OFFSETS
	.align		4
        /*0030*/ 	.byte	0x04, 0x46
        /*0032*/ 	.short	(.L_70 - .L_69)


	//   ....[0]....
.L_69:
        /*0034*/ 	.word	0x000001a0


	//----- nvinfo : EIATTR_EXIT_INSTR_OFFSETS
	.align		4
.L_70:
        /*0038*/ 	.byte	0x04, 0x1c
        /*003a*/ 	.short	(.L_72 - .L_71)


	//   ....[0]....
.L_71:
        /*003c*/ 	.word	0x000001b0


	//----- nvinfo : EIATTR_CBANK_PARAM_SIZE
	.align		4
.L_72:
        /*0040*/ 	.byte	0x03, 0x19
        /*0042*/ 	.short	0x0008


	//----- nvinfo : EIATTR_PARAM_CBANK
	.align		4
        /*0044*/ 	.byte	0x04, 0x0a
        /*0046*/ 	.short	(.L_74 - .L_73)
	.align		4
.L_73:
        /*0048*/ 	.word	index@(.nv.constant0._Z11idx_calc_2dPi)
        /*004c*/ 	.short	0x0380
        /*004e*/ 	.short	0x0008


	//----- nvinfo : EIATTR_SW_WAR
	.align		4
.L_74:
        /*0050*/ 	.byte	0x04, 0x36
        /*0052*/ 	.short	(.L_76 - .L_75)
.L_75:
        /*0054*/ 	.word	0x00000008
.L_76:


//--------------------- .nv.info._Z12idx_calc_gidPi --------------------------
	.section	.nv.info._Z12idx_calc_gidPi,"",@"SHT_CUDA_INFO"
	.sectionflags	@""
	.align	4


	//----- nvinfo : EIATTR_CUDA_API_VERSION
	.align		4
        /*0000*/ 	.byte	0x04, 0x37
        /*0002*/ 	.short	(.L_78 - .L_77)
.L_77:
        /*0004*/ 	.word	0x00000082


	//----- nvinfo : EIATTR_KPARAM_INFO
	.align		4
.L_78:
        /*0008*/ 	.byte	0x04, 0x17
        /*000a*/ 	.short	(.L_80 - .L_79)
.L_79:
        /*000c*/ 	.word	0x00000000
        /*0010*/ 	.short	0x0000
        /*0012*/ 	.short	0x0000
        /*0014*/ 	.byte	0x00, 0xf5, 0x21, 0x00


	//----- nvinfo : EIATTR_SPARSE_MMA_MASK
	.align		4
.L_80:
        /*0018*/ 	.byte	0x03, 0x50
        /*001a*/ 	.short	0x0000


	//----- nvinfo : EIATTR_MAXREG_COUNT
	.align		4
        /*001c*/ 	.byte	0x03, 0x1b
        /*001e*/ 	.short	0x00ff


	//----- nvinfo : EIATTR_EXTERNS
	.align		4
        /*0020*/ 	.byte	0x04, 0x0f
        /*0022*/ 	.short	(.L_82 - .L_81)


	//   ....[0]....
	.align		4
.L_81:
        /*0024*/ 	.word	index@(vprintf)


	//----- nvinfo : EIATTR_MERCURY_ISA_VERSION
	.align		4
.L_82:
        /*0028*/ 	.byte	0x03, 0x5f
        /*002a*/ 	.short	0x0101


	//----- nvinfo : EIATTR_VRC_CTA_INIT_COUNT
	.align		4
        /*002c*/ 	.byte	0x02, 0x4a
	.zero		1
	.zero		1


	//----- nvinfo : EIATTR_SYSCALL_OFFSETS
	.align		4
        /*0030*/ 	.byte	0x04, 0x46
        /*0032*/ 	.short	(.L_84 - .L_83)


	//   ....[0]....
.L_83:
        /*0034*/ 	.word	0x00000150


	//----- nvinfo : EIATTR_EXIT_INSTR_OFFSETS
	.align		4
.L_84:
        /*0038*/ 	.byte	0x04, 0x1c
        /*003a*/ 	.short	(.L_86 - .L_85)


	//   ....[0]....
.L_85:
        /*003c*/ 	.word	0x00000160


	//----- nvinfo : EIATTR_CBANK_PARAM_SIZE
	.align		4
.L_86:
        /*0040*/ 	.byte	0x03, 0x19
        /*0042*/ 	.short	0x0008


	//----- nvinfo : EIATTR_PARAM_CBANK
	.align		4
        /*0044*/ 	.byte	0x04, 0x0a
        /*0046*/ 	.short	(.L_88 - .L_87)
	.align		4
.L_87:
        /*0048*/ 	.word	index@(.nv.constant0._Z12idx_calc_gidPi)
        /*004c*/ 	.short	0x0380
        /*004e*/ 	.short	0x0008


	//----- nvinfo : EIATTR_SW_WAR
	.align		4
.L_88:
        /*0050*/ 	.byte	0x04, 0x36
        /*0052*/ 	.short	(.L_90 - .L_89)
.L_89:
        /*0054*/ 	.word	0x00000008
.L_90:


//--------------------- .nv.info._Z12idx_calc_tidPi --------------------------
	.section	.nv.info._Z12idx_calc_tidPi,"",@"SHT_CUDA_INFO"
	.sectionflags	@""
	.align	4


	//----- nvinfo : EIATTR_CUDA_API_VERSION
	.align		4
        /*0000*/ 	.byte	0x04, 0x37
        /*0002*/ 	.short	(.L_92 - .L_91)
.L_91:
        /*0004*/ 	.word	0x00000082


	//----- nvinfo : EIATTR_KPARAM_INFO
	.align		4
.L_92:
        /*0008*/ 	.byte	0x04, 0x17
        /*000a*/ 	.short	(.L_94 - .L_93)
.L_93:
        /*000c*/ 	.word	0x00000000
        /*0010*/ 	.short	0x0000
        /*0012*/ 	.short	0x0000
        /*0014*/ 	.byte	0x00, 0xf5, 0x21, 0x00


	//----- nvinfo : EIATTR_SPARSE_MMA_MASK
	.align		4
.L_94:
        /*0018*/ 	.byte	0x03, 0x50
        /*001a*/ 	.short	0x0000


	//----- nvinfo : EIATTR_MAXREG_COUNT
	.align		4
        /*001c*/ 	.byte	0x03, 0x1b
        /*001e*/ 	.short	0x00ff


	//----- nvinfo : EIATTR_EXTERNS
	.align		4
        /*0020*/ 	.byte	0x04, 0x0f
        /*0022*/ 	.short	(.L_96 - .L_95)


	//   ....[0]....
	.align		4
.L_95:
        /*0024*/ 	.word	index@(vprintf)


	//----- nvinfo : EIATTR_MERCURY_ISA_VERSION
	.align		4
.L_96:
        /*0028*/ 	.byte	0x03, 0x5f
        /*002a*/ 	.short	0x0101


	//----- nvinfo : EIATTR_VRC_CTA_INIT_COUNT
	.align		4
        /*002c*/ 	.byte	0x02, 0x4a
	.zero		1
	.zero		1


	//----- nvinfo : EIATTR_SYSCALL_OFFSETS
	.align		4
        /*0030*/ 	.byte	0x04, 0x46
        /*0032*/ 	.short	(.L_98 - .L_97)


	//   ....[0]....
.L_97:
        /*0034*/ 	.word	0x00000120


	//----- nvinfo : EIATTR_EXIT_INSTR_OFFSETS
	.align		4
.L_98:
        /*0038*/ 	.byte	0x04, 0x1c
        /*003a*/ 	.short	(.L_100 - .L_99)


	//   ....[0]....
.L_99:
        /*003c*/ 	.word	0x00000130


	//----- nvinfo : EIATTR_CBANK_PARAM_SIZE
	.align		4
.L_100:
        /*0040*/ 	.byte	0x03, 0x19
        /*0042*/ 	.short	0x0008


	//----- nvinfo : EIATTR_PARAM_CBANK
	.align		4
        /*0044*/ 	.byte	0x04, 0x0a
        /*0046*/ 	.short	(.L_102 - .L_101)
	.align		4
.L_101:
        /*0048*/ 	.word	index@(.nv.constant0._Z12idx_calc_tidPi)
        /*004c*/ 	.short	0x0380
        /*004e*/ 	.short	0x0008


	//----- nvinfo : EIATTR_SW_WAR
	.align		4
.L_102:
        /*0050*/ 	.byte	0x04, 0x36
        /*0052*/ 	.short	(.L_104 - .L_103)
.L_103:
        /*0054*/ 	.word	0x00000008
.L_104:


//--------------------- .nv.callgraph             --------------------------
	.section	.nv.callgraph,"",@"SHT_CUDA_CALLGRAPH"
	.align	4
	.sectionentsize	8
	.align		4
        /*0000*/ 	.word	0x00000000
	.align		4
        /*0004*/ 	.word	0xffffffff
	.align		4
        /*0008*/ 	.word	index@(_Z11idx_calc_3dPi)
	.align		4
        /*000c*/ 	.word	index@(vprintf)
	.align		4
        /*0010*/ 	.word	index@(_Z14idx_calc_2d_2dPi)
	.align		4
        /*0014*/ 	.word	index@(vprintf)
	.align		4
        /*0018*/ 	.word	index@(_Z11idx_calc_2dPi)
	.align		4
        /*001c*/ 	.word	index@(vprintf)
	.align		4
        /*0020*/ 	.word	index@(_Z12idx_calc_gidPi)
	.align		4
        /*0024*/ 	.word	index@(vprintf)
	.align		4
        /*0028*/ 	.word	index@(_Z12idx_calc_tidPi)
	.align		4
        /*002c*/ 	.word	index@(vprintf)
	.align		4
        /*0030*/ 	.word	0x00000000
	.align		4
        /*0034*/ 	.word	0xfffffffe
	.align		4
        /*0038*/ 	.word	0x00000000
	.align		4
        /*003c*/ 	.word	0xfffffffd
	.align		4
        /*0040*/ 	.word	0x00000000
	.align		4
        /*0044*/ 	.word	0xfffffffc


//--------------------- .nv.constant4             --------------------------
	.section	.nv.constant4,"a",@progbits
	.align	8
	.align		8
.nv.constant4:
        /*0000*/ 	.dword	vprintf
	.align		8
        /*0008*/ 	.dword	$str
	.align		8
        /*0010*/ 	.dword	$str$1
	.align		8
        /*0018*/ 	.dword	$str$2
	.align		8
        /*0020*/ 	.dword	$str$3
	.align		8
        /*0028*/ 	.dword	$str$4


//--------------------- .text._Z11idx_calc_3dPi   --------------------------
	.section	.text._Z11idx_calc_3dPi,"ax",@progbits
	.align	128
        .global         _Z11idx_calc_3dPi
        .type           _Z11idx_calc_3dPi,@function
        .size           _Z11idx_calc_3dPi,(.L_x_10 - _Z11idx_calc_3dPi)
        .other          _Z11idx_calc_3dPi,@"STO_CUDA_ENTRY STV_DEFAULT"
_Z11idx_calc_3dPi:
.text._Z11idx_calc_3dPi:
[----:B------:R-:W0:Y:S01]  /*0000*/  LDC R1, c[0x0][0x37c] ;  /* 0x0000df00ff017b82 */ /* 0x000e220000000800 */
[----:B------:R-:W1:Y:S01]  /*0010*/  S2R R2, SR_TID.Y ;  /* 0x0000000000027919 */ /* 0x000e620000002200 */
[----:B------:R-:W2:Y:S06]  /*0020*/  LDCU UR8, c[0x0][0x2fc] ;  /* 0x00005f80ff0877ac */ /* 0x000eac0008000800 */
[----:B------:R-:W3:Y:S01]  /*0030*/  LDC.64 R8, c[0x0][0x380] ;  /* 0x0000e000ff087b82 */ /* 0x000ee20000000a00 */
[----:B0-----:R-:W-:Y:S01]  /*0040*/  IADD3 R1, PT, PT, R1, -0x20, RZ ;  /* 0xffffffe001017810 */ /* 0x001fe20007ffe0ff */
[----:B------:R-:W1:Y:S01]  /*0050*/  S2R R3, SR_TID.Z ;  /* 0x0000000000037919 */ /* 0x000e620000002300 */
[----:B------:R-:W0:Y:S01]  /*0060*/  LDCU UR9, c[0x0][0x360] ;  /* 0x00006c00ff0977ac */ /* 0x000e220008000800 */
[----:B------:R-:W4:Y:S01]  /*0070*/  S2R R14, SR_CTAID.Y ;  /* 0x00000000000e7919 */ /* 0x000f220000002600 */
[----:B------:R-:W0:Y:S01]  /*0080*/  LDCU UR6, c[0x0][0x364] ;  /* 0x00006c80ff0677ac */ /* 0x000e220008000800 */
[----:B------:R-:W4:Y:S01]  /*0090*/  S2R R15, SR_CTAID.Z ;  /* 0x00000000000f7919 */ /* 0x000f220000002700 */
[----:B------:R-:W5:Y:S01]  /*00a0*/  LDCU UR5, c[0x0][0x368] ;  /* 0x00006d00ff0577ac */ /* 0x000f620008000800 */
[----:B------:R-:W2:Y:S01]  /*00b0*/  LDC R12, c[0x0][0x370] ;  /* 0x0000dc00ff0c7b82 */ /* 0x000ea20000000800 */
[----:B------:R-:W3:Y:S01]  /*00c0*/  S2R R5, SR_TID.X ;  /* 0x0000000000057919 */ /* 0x000ee20000002100 */
[----:B------:R-:W4:Y:S01]  /*00d0*/  LDCU UR10, c[0x0][0x374] ;  /* 0x00006e80ff0a77ac */ /* 0x000f220008000800 */
[----:B------:R-:W2:Y:S01]  /*00e0*/  S2R R13, SR_CTAID.X ;  /* 0x00000000000d7919 */ /* 0x000ea20000002500 */
[----:B0-----:R-:W-:-:S04]  /*00f0*/  UIMAD UR4, UR9, UR6, URZ ;  /* 0x00000006090472a4 */ /* 0x001fc8000f8e02ff */
[----:B-----5:R-:W-:Y:S01]  /*0100*/  UIMAD UR4, UR4, UR5, URZ ;  /* 0x00000005040472a4 */ /* 0x020fe2000f8e02ff */
[----:B-1----:R-:W-:Y:S01]  /*0110*/  IMAD R2, R3, UR6, R2 ;  /* 0x0000000603027c24 */ /* 0x002fe2000f8e0202 */
[----:B------:R-:W0:Y:S01]  /*0120*/  LDCU.64 UR6, c[0x0][0x358] ;  /* 0x00006b00ff0677ac */ /* 0x000e220008000a00 */
[----:B----4-:R-:W-:Y:S02]  /*0130*/  IMAD R0, R15, UR10, R14 ;  /* 0x0000000a0f007c24 */ /* 0x010fe4000f8e020e */
[----:B---3--:R-:W-:Y:S02]  /*0140*/  IMAD R2, R2, UR9, R5 ;  /* 0x0000000902027c24 */ /* 0x008fe4000f8e0205 */
[----:B--2---:R-:W-:-:S04]  /*0150*/  IMAD R3, R0, R12, R13 ;  /* 0x0000000c00037224 */ /* 0x004fc800078e020d */
[----:B------:R-:W-:-:S04]  /*0160*/  IMAD R3, R3, UR4, R2 ;  /* 0x0000000403037c24 */ /* 0x000fc8000f8e0202 */
[----:B------:R-:W-:-:S06]  /*0170*/  IMAD.WIDE R8, R3, 0x4, R8 ;  /* 0x0000000403087825 */ /* 0x000fcc00078e0208 */
[----:B0-----:R-:W2:Y:S01]  /*0180*/  LDG.E R8, desc[UR6][R8.64] ;  /* 0x0000000608087981 */ /* 0x001ea2000c1e1900 */
[----:B------:R-:W-:Y:S01]  /*0190*/  MOV R0, 0x0 ;  /* 0x0000000000007802 */ /* 0x000fe20000000f00 */
[----:B------:R-:W0:Y:S02]  /*01a0*/  LDCU UR4, c[0x0][0x2f8] ;  /* 0x00005f00ff0477ac */ /* 0x000e240008000800 */
[----:B------:R1:W-:Y:S01]  /*01b0*/  STL.64 [R1+0x8], R14 ;  /* 0x0000080e01007387 */ /* 0x0003e20000100a00 */
[----:B------:R1:W3:Y:S01]  /*01c0*/  LDC.64 R10, c[0x4][R0] ;  /* 0x01000000000a7b82 */ /* 0x0002e20000000a00 */
[----:B------:R-:W4:Y:S02]  /*01d0*/  LDCU.64 UR6, c[0x4][0x28] ;  /* 0x01000500ff0677ac */ /* 0x000f240008000a00 */
[----:B------:R1:W-:Y:S04]  /*01e0*/  STL.64 [R1], R12 ;  /* 0x0000000c01007387 */ /* 0x0003e80000100a00 */
[----:B------:R1:W-:Y:S01]  /*01f0*/  STL.64 [R1+0x10], R2 ;  /* 0x0000100201007387 */ /* 0x0003e20000100a00 */
[----:B0-----:R-:W-:-:S02]  /*0200*/  IADD3 R6, P0, PT, R1, UR4, RZ ;  /* 0x0000000401067c10 */ /* 0x001fc4000ff1e0ff */
[----:B----4-:R-:W-:Y:S02]  /*0210*/  MOV R4, UR6 ;  /* 0x0000000600047c02 */ /* 0x010fe40008000f00 */
[----:B------:R-:W-:Y:S02]  /*0220*/  MOV R5, UR7 ;  /* 0x0000000700057c02 */ /* 0x000fe40008000f00 */
[----:B------:R-:W-:Y:S01]  /*0230*/  IADD3.X R7, PT, PT, RZ, UR8, RZ, P0, !PT ;  /* 0x00000008ff077c10 */ /* 0x000fe200087fe4ff */
[----:B--23--:R1:W-:Y:S06]  /*0240*/  STL [R1+0x18], R8 ;  /* 0x0000180801007387 */ /* 0x00c3ec0000100800 */
[----:B------:R-:W-:-:S07]  /*0250*/  LEPC R20, `(.L_x_0) ;  /* 0x000000001014794e */ /* 0x000fce0000000000 */
[----:B-1----:R-:W-:Y:S05]  /*0260*/  CALL.ABS.NOINC R10 ;  /* 0x000000000a007343 */ /* 0x002fea0003c00000 */
.L_x_0:
[----:B------:R-:W-:Y:S05]  /*0270*/  EXIT ;  /* 0x000000000000794d */ /* 0x000fea0003800000 */
.L_x_1:
[----:B------:R-:W-:-:S00]  /*0280*/  BRA `(.L_x_1) ;  /* 0xfffffffc00fc7947 */ /* 0x000fc0000383ffff */
[----:B------:R-:W-:-:S00]  /*0290*/  NOP ;  /* 0x0000000000007918 */ /* 0x000fc00000000000 */
        /* <DEDUP_REMOVED lines=14> */
.L_x_10:


//--------------------- .text._Z14idx_calc_2d_2dPi --------------------------
	.section	.text._Z14idx_calc_2d_2dPi,"ax",@progbits
	.align	128
        .global         _Z14idx_calc_2d_2dPi
        .type           _Z14idx_calc_2d_2dPi,@function
        .size           _Z14idx_calc_2d_2dPi,(.L_x_11 - _Z14idx_calc_2d_2dPi)
        .other          _Z14idx_calc_2d_2dPi,@"STO_CUDA_ENTRY STV_DEFAULT"
_Z14idx_calc_2d_2dPi:
.text._Z14idx_calc_2d_2dPi:
[----:B------:R-:W0:Y:S01]  /*0000*/  LDC R1, c[0x0][0x37c] ;  /* 0x0000df00ff017b82 */ /* 0x000e220000000800 */
[----:B------:R-:W1:Y:S01]  /*0010*/  S2R R15, SR_TID.Y ;  /* 0x00000000000f7919 */ /* 0x000e620000002200 */
[----:B------:R-:W2:Y:S06]  /*0020*/  LDCU UR5, c[0x0][0x2fc] ;  /* 0x00005f80ff0577ac */ /* 0x000eac0008000800 */
[----:B------:R-:W3:Y:S01]  /*0030*/  LDC.64 R8, c[0x0][0x380] ;  /* 0x0000e000ff087b82 */ /* 0x000ee20000000a00 */
[----:B0-----:R-:W-:Y:S01]  /*0040*/  IADD3 R1, PT, PT, R1, -0x18, RZ ;  /* 0xffffffe801017810 */ /* 0x001fe20007ffe0ff */
[----:B------:R-:W1:Y:S01]  /*0050*/  S2R R0, SR_TID.X ;  /* 0x0000000000007919 */ /* 0x000e620000002100 */
[----:B------:R-:W0:Y:S01]  /*0060*/  LDCU UR8, c[0x0][0x360] ;  /* 0x00006c00ff0877ac */ /* 0x000e220008000800 */
[----:B------:R-:W4:Y:S01]  /*0070*/  S2R R13, SR_CTAID.X ;  /* 0x00000000000d7919 */ /* 0x000f220000002500 */
[----:B------:R-:W0:Y:S03]  /*0080*/  LDCU UR4, c[0x0][0x364] ;  /* 0x00006c80ff0477ac */ /* 0x000e260008000800 */
[----:B------:R-:W4:Y:S01]  /*0090*/  LDC R12, c[0x0][0x370] ;  /* 0x0000dc00ff0c7b82 */ /* 0x000f220000000800 */
[----:B------:R-:W4:Y:S01]  /*00a0*/  S2R R14, SR_CTAID.Y ;  /* 0x00000000000e7919 */ /* 0x000f220000002600 */
[----:B------:R-:W5:Y:S01]  /*00b0*/  LDCU.64 UR6, c[0x0][0x358] ;  /* 0x00006b00ff0677ac */ /* 0x000f620008000a00 */
[----:B0-----:R-:W-:-:S02]  /*00c0*/  UIMAD UR4, UR8, UR4, URZ ;  /* 0x00000004080472a4 */ /* 0x001fc4000f8e02ff */
[----:B-1----:R-:W-:Y:S02]  /*00d0*/  IMAD R15, R15, UR8, R0 ;  /* 0x000000080f0f7c24 */ /* 0x002fe4000f8e0200 */
[----:B----4-:R-:W-:-:S04]  /*00e0*/  IMAD R2, R12, R14, R13 ;  /* 0x0000000e0c027224 */ /* 0x010fc800078e020d */
[----:B------:R-:W-:-:S04]  /*00f0*/  IMAD R2, R2, UR4, R15 ;  /* 0x0000000402027c24 */ /* 0x000fc8000f8e020f */
[----:B---3--:R-:W-:-:S05]  /*0100*/  IMAD.WIDE R8, R2, 0x4, R8 ;  /* 0x0000000402087825 */ /* 0x008fca00078e0208 */
[----:B-----5:R-:W3:Y:S01]  /*0110*/  LDG.E R3, desc[UR6][R8.64] ;  /* 0x0000000608037981 */ /* 0x020ee2000c1e1900 */
[----:B------:R-:W-:Y:S01]  /*0120*/  MOV R0, 0x0 ;  /* 0x0000000000007802 */ /* 0x000fe20000000f00 */
[----:B------:R-:W0:Y:S02]  /*0130*/  LDCU UR4, c[0x0][0x2f8] ;  /* 0x00005f00ff0477ac */ /* 0x000e240008000800 */
[----:B------:R1:W-:Y:S01]  /*0140*/  STL.64 [R1+0x8], R14 ;  /* 0x0000080e01007387 */ /* 0x0003e20000100a00 */
[----:B------:R1:W4:Y:S01]  /*0150*/  LDC.64 R10, c[0x4][R0] ;  /* 0x01000000000a7b82 */ /* 0x0003220000000a00 */
[----:B------:R-:W5:Y:S02]  /*0160*/  LDCU.64 UR6, c[0x4][0x20] ;  /* 0x01000400ff0677ac */ /* 0x000f640008000a00 */
[----:B------:R1:W-:Y:S01]  /*0170*/  STL.64 [R1], R12 ;  /* 0x0000000c01007387 */ /* 0x0003e20000100a00 */
[----:B0-----:R-:W-:Y:S02]  /*0180*/  IADD3 R6, P0, PT, R1, UR4, RZ ;  /* 0x0000000401067c10 */ /* 0x001fe4000ff1e0ff */
[----:B-----5:R-:W-:-:S02]  /*0190*/  MOV R4, UR6 ;  /* 0x0000000600047c02 */ /* 0x020fc40008000f00 */
[----:B------:R-:W-:Y:S02]  /*01a0*/  MOV R5, UR7 ;  /* 0x0000000700057c02 */ /* 0x000fe40008000f00 */
[----:B--2---:R-:W-:Y:S01]  /*01b0*/  IADD3.X R7, PT, PT, RZ, UR5, RZ, P0, !PT ;  /* 0x00000005ff077c10 */ /* 0x004fe200087fe4ff */
[----:B---34-:R1:W-:Y:S06]  /*01c0*/  STL.64 [R1+0x10], R2 ;  /* 0x0000100201007387 */ /* 0x0183ec0000100a00 */
[----:B------:R-:W-:-:S07]  /*01d0*/  LEPC R20, `(.L_x_2) ;  /* 0x000000001014794e */ /* 0x000fce0000000000 */
[----:B-1----:R-:W-:Y:S05]  /*01e0*/  CALL.ABS.NOINC R10 ;  /* 0x000000000a007343 */ /* 0x002fea0003c00000 */
.L_x_2:
[----:B------:R-:W-:Y:S05]  /*01f0*/  EXIT ;  /* 0x000000000000794d */ /* 0x000fea0003800000 */
.L_x_3:
        /* <DEDUP_REMOVED lines=16> */
.L_x_11:


//--------------------- .text._Z11idx_calc_2dPi   --------------------------
	.section	.text._Z11idx_calc_2dPi,"ax",@progbits
	.align	128
        .global         _Z11idx_calc_2dPi
        .type           _Z11idx_calc_2dPi,@function
        .size           _Z11idx_calc_2dPi,(.L_x_12 - _Z11idx_calc_2dPi)
        .other          _Z11idx_calc_2dPi,@"STO_CUDA_ENTRY STV_DEFAULT"
_Z11idx_calc_2dPi:
.text._Z11idx_calc_2dPi:
[----:B------:R-:W0:Y:S01]  /*0000*/  LDC R1, c[0x0][0x37c] ;  /* 0x0000df00ff017b82 */ /* 0x000e220000000800 */
[----:B------:R-:W1:Y:S01]  /*0010*/  S2R R13, SR_CTAID.X ;  /* 0x00000000000d7919 */ /* 0x000e620000002500 */
[----:B------:R-:W2:Y:S06]  /*0020*/  LDCU UR6, c[0x0][0x2fc] ;  /* 0x00005f80ff0677ac */ /* 0x000eac0008000800 */
[----:B------:R-:W3:Y:S01]  /*0030*/  LDC.64 R8, c[0x0][0x380] ;  /* 0x0000e000ff087b82 */ /* 0x000ee20000000a00 */
[----:B0-----:R-:W-:Y:S01]  /*0040*/  VIADD R1, R1, 0xffffffe8 ;  /* 0xffffffe801017836 */ /* 0x001fe20000000000 */
[----:B------:R-:W1:Y:S01]  /*0050*/  S2R R14, SR_CTAID.Y ;  /* 0x00000000000e7919 */ /* 0x000e620000002600 */
[----:B------:R-:W0:Y:S01]  /*0060*/  LDCU UR7, c[0x0][0x360] ;  /* 0x00006c00ff0777ac */ /* 0x000e220008000800 */
[----:B------:R-:W0:Y:S01]  /*0070*/  S2R R15, SR_TID.X ;  /* 0x00000000000f7919 */ /* 0x000e220000002100 */
[----:B------:R-:W4:Y:S03]  /*0080*/  LDCU.64 UR4, c[0x0][0x358] ;  /* 0x00006b00ff0477ac */ /* 0x000f260008000a00 */
[----:B------:R-:W1:Y:S01]  /*0090*/  LDC R12, c[0x0][0x370] ;  /* 0x0000dc00ff0c7b82 */ /* 0x000e620000000800 */
[----:B------:R-:W-:Y:S01]  /*00a0*/  MOV R0, 0x0 ;  /* 0x0000000000007802 */ /* 0x000fe20000000f00 */
[----:B------:R-:W5:Y:S01]  /*00b0*/  LDCU.64 UR8, c[0x4][0x18] ;  /* 0x01000300ff0877ac */ /* 0x000f620008000a00 */
[----:B-1----:R-:W-:-:S04]  /*00c0*/  IMAD R2, R12, R14, R13 ;  /* 0x0000000e0c027224 */ /* 0x002fc800078e020d */
[----:B0-----:R-:W-:-:S04]  /*00d0*/  IMAD R2, R2, UR7, R15 ;  /* 0x0000000702027c24 */ /* 0x001fc8000f8e020f */
[----:B---3--:R-:W-:-:S05]  /*00e0*/  IMAD.WIDE R8, R2, 0x4, R8 ;  /* 0x0000000402087825 */ /* 0x008fca00078e0208 */
[----:B----4-:R-:W3:Y:S01]  /*00f0*/  LDG.E R3, desc[UR4][R8.64] ;  /* 0x0000000408037981 */ /* 0x010ee2000c1e1900 */
[----:B------:R-:W0:Y:S01]  /*0100*/  LDCU UR4, c[0x0][0x2f8] ;  /* 0x00005f00ff0477ac */ /* 0x000e220008000800 */
[----:B------:R1:W4:Y:S01]  /*0110*/  LDC.64 R10, c[0x4][R0] ;  /* 0x01000000000a7b82 */ /* 0x0003220000000a00 */
[----:B-----5:R-:W-:Y:S01]  /*0120*/  IMAD.U32 R4, RZ, RZ, UR8 ;  /* 0x00000008ff047e24 */ /* 0x020fe2000f8e00ff */
[----:B------:R1:W-:Y:S01]  /*0130*/  STL.64 [R1+0x8], R14 ;  /* 0x0000080e01007387 */ /* 0x0003e20000100a00 */
[----:B------:R-:W-:-:S03]  /*0140*/  MOV R5, UR9 ;  /* 0x0000000900057c02 */ /* 0x000fc60008000f00 */
[----:B------:R1:W-:Y:S01]  /*0150*/  STL.64 [R1], R12 ;  /* 0x0000000c01007387 */ /* 0x0003e20000100a00 */
[----:B0-----:R-:W-:-:S04]  /*0160*/  IADD3 R6, P0, PT, R1, UR4, RZ ;  /* 0x0000000401067c10 */ /* 0x001fc8000ff1e0ff */
[----:B--2---:R-:W-:Y:S01]  /*0170*/  IADD3.X R7, PT, PT, RZ, UR6, RZ, P0, !PT ;  /* 0x00000006ff077c10 */ /* 0x004fe200087fe4ff */
[----:B---34-:R1:W-:Y:S08]  /*0180*/  STL.64 [R1+0x10], R2 ;  /* 0x0000100201007387 */ /* 0x0183f00000100a00 */
[----:B------:R-:W-:-:S07]  /*0190*/  LEPC R20, `(.L_x_4) ;  /* 0x000000001014794e */ /* 0x000fce0000000000 */
[----:B-1----:R-:W-:Y:S05]  /*01a0*/  CALL.ABS.NOINC R10 ;  /* 0x000000000a007343 */ /* 0x002fea0003c00000 */
.L_x_4:
[----:B------:R-:W-:Y:S05]  /*01b0*/  EXIT ;  /* 0x000000000000794d */ /* 0x000fea0003800000 */
.L_x_5:
        /* <DEDUP_REMOVED lines=12> */
.L_x_12:


//--------------------- .text._Z12idx_calc_gidPi  --------------------------
	.section	.text._Z12idx_calc_gidPi,"ax",@progbits
	.align	128
        .global         _Z12idx_calc_gidPi
        .type           _Z12idx_calc_gidPi,@function
        .size           _Z12idx_calc_gidPi,(.L_x_13 - _Z12idx_calc_gidPi)
        .other          _Z12idx_calc_gidPi,@"STO_CUDA_ENTRY STV_DEFAULT"
_Z12idx_calc_gidPi:
.text._Z12idx_calc_gidPi:
[----:B------:R-:W0:Y:S01]  /*0000*/  LDC R1, c[0x0][0x37c] ;  /* 0x0000df00ff017b82 */ /* 0x000e220000000800 */
[----:B------:R-:W1:Y:S07]  /*0010*/  S2R R13, SR_TID.X ;  /* 0x00000000000d7919 */ /* 0x000e6e0000002100 */
[----:B------:R-:W2:Y:S01]  /*0020*/  LDC.64 R2, c[0x0][0x380] ;  /* 0x0000e000ff027b82 */ /* 0x000ea20000000a00 */
[----:B------:R-:W3:Y:S01]  /*0030*/  LDCU UR6, c[0x0][0x2fc] ;  /* 0x00005f80ff0677ac */ /* 0x000ee20008000800 */
[----:B0-----:R-:W-:Y:S01]  /*0040*/  VIADD R1, R1, 0xfffffff0 ;  /* 0xfffffff001017836 */ /* 0x001fe20000000000 */
[----:B------:R-:W1:Y:S01]  /*0050*/  S2R R12, SR_CTAID.X ;  /* 0x00000000000c7919 */ /* 0x000e620000002500 */
[----:B------:R-:W1:Y:S01]  /*0060*/  LDCU UR7, c[0x0][0x360] ;  /* 0x00006c00ff0777ac */ /* 0x000e620008000800 */
[----:B------:R-:W0:Y:S01]  /*0070*/  LDCU.64 UR4, c[0x0][0x358] ;  /* 0x00006b00ff0477ac */ /* 0x000e220008000a00 */
[----:B------:R-:W-:Y:S01]  /*0080*/  MOV R0, 0x0 ;  /* 0x0000000000007802 */ /* 0x000fe20000000f00 */
[----:B------:R-:W4:Y:S01]  /*0090*/  LDCU.64 UR8, c[0x4][0x10] ;  /* 0x01000200ff0877ac */ /* 0x000f220008000a00 */
[----:B-1----:R-:W-:-:S04]  /*00a0*/  IMAD R14, R12, UR7, R13 ;  /* 0x000000070c0e7c24 */ /* 0x002fc8000f8e020d */
[----:B--2---:R-:W-:-:S05]  /*00b0*/  IMAD.WIDE R2, R14, 0x4, R2 ;  /* 0x000000040e027825 */ /* 0x004fca00078e0202 */
[----:B0-----:R-:W2:Y:S01]  /*00c0*/  LDG.E R15, desc[UR4][R2.64] ;  /* 0x00000004020f7981 */ /* 0x001ea2000c1e1900 */
[----:B------:R-:W0:Y:S01]  /*00d0*/  LDCU UR4, c[0x0][0x2f8] ;  /* 0x00005f00ff0477ac */ /* 0x000e220008000800 */
[----:B------:R1:W1:Y:S01]  /*00e0*/  LDC.64 R8, c[0x4][R0] ;  /* 0x0100000000087b82 */ /* 0x0002620000000a00 */
[----:B----4-:R-:W-:Y:S01]  /*00f0*/  IMAD.U32 R4, RZ, RZ, UR8 ;  /* 0x00000008ff047e24 */ /* 0x010fe2000f8e00ff */
[----:B------:R-:W-:Y:S02]  /*0100*/  MOV R5, UR9 ;  /* 0x0000000900057c02 */ /* 0x000fe40008000f00 */
[----:B0-----:R-:W-:-:S04]  /*0110*/  IADD3 R6, P0, PT, R1, UR4, RZ ;  /* 0x0000000401067c10 */ /* 0x001fc8000ff1e0ff */
[----:B---3--:R-:W-:Y:S01]  /*0120*/  IADD3.X R7, PT, PT, RZ, UR6, RZ, P0, !PT ;  /* 0x00000006ff077c10 */ /* 0x008fe200087fe4ff */
[----:B-12---:R0:W-:Y:S08]  /*0130*/  STL.128 [R1], R12 ;  /* 0x0000000c01007387 */ /* 0x0061f00000100c00 */
[----:B------:R-:W-:-:S07]  /*0140*/  LEPC R20, `(.L_x_6) ;  /* 0x000000001014794e */ /* 0x000fce0000000000 */
[----:B0-----:R-:W-:Y:S05]  /*0150*/  CALL.ABS.NOINC R8 ;  /* 0x0000000008007343 */ /* 0x001fea0003c00000 */
.L_x_6:
[----:B------:R-:W-:Y:S05]  /*0160*/  EXIT ;  /* 0x000000000000794d */ /* 0x000fea0003800000 */
.L_x_7:
        /* <DEDUP_REMOVED lines=9> */
.L_x_13:


//--------------------- .text._Z12idx_calc_tidPi  --------------------------
	.section	.text._Z12idx_calc_tidPi,"ax",@progbits
	.align	128
        .global         _Z12idx_calc_tidPi
        .type           _Z12idx_calc_tidPi,@function
        .size           _Z12idx_calc_tidPi,(.L_x_14 - _Z12idx_calc_tidPi)
        .other          _Z12idx_calc_tidPi,@"STO_CUDA_ENTRY STV_DEFAULT"
_Z12idx_calc_tidPi:
.text._Z12idx_calc_tidPi:
[----:B------:R-:W0:Y:S01]  /*0000*/  LDC R1, c[0x0][0x37c] ;  /* 0x0000df00ff017b82 */ /* 0x000e220000000800 */
[----:B------:R-:W1:Y:S07]  /*0010*/  S2R R10, SR_TID.X ;  /* 0x00000000000a7919 */ /* 0x000e6e0000002100 */
[----:B------:R-:W1:Y:S01]  /*0020*/  LDC.64 R2, c[0x0][0x380] ;  /* 0x0000e000ff027b82 */ /* 0x000e620000000a00 */
[----:B------:R-:W2:Y:S01]  /*0030*/  LDCU.64 UR4, c[0x0][0x358] ;  /* 0x00006b00ff0477ac */ /* 0x000ea20008000a00 */
[----:B0-----:R-:W-:Y:S01]  /*0040*/  VIADD R1, R1, 0xfffffff8 ;  /* 0xfffffff801017836 */ /* 0x001fe20000000000 */
[----:B------:R-:W0:Y:S01]  /*0050*/  LDCU.64 UR6, c[0x4][0x8] ;  /* 0x01000100ff0677ac */ /* 0x000e220008000a00 */
[----:B-1----:R-:W-:-:S05]  /*0060*/  IMAD.WIDE.U32 R2, R10, 0x4, R2 ;  /* 0x000000040a027825 */ /* 0x002fca00078e0002 */
[----:B--2---:R-:W2:Y:S01]  /*0070*/  LDG.E R11, desc[UR4][R2.64] ;  /* 0x00000004020b7981 */ /* 0x004ea2000c1e1900 */
[----:B------:R-:W-:Y:S01]  /*0080*/  MOV R0, 0x0 ;  /* 0x0000000000007802 */ /* 0x000fe20000000f00 */
[----:B------:R-:W1:Y:S01]  /*0090*/  LDCU UR4, c[0x0][0x2f8] ;  /* 0x00005f00ff0477ac */ /* 0x000e620008000800 */
[----:B0-----:R-:W-:Y:S01]  /*00a0*/  IMAD.U32 R4, RZ, RZ, UR6 ;  /* 0x00000006ff047e24 */ /* 0x001fe2000f8e00ff */
[----:B------:R-:W-:Y:S01]  /*00b0*/  MOV R5, UR7 ;  /* 0x0000000700057c02 */ /* 0x000fe20008000f00 */
[----:B------:R0:W3:Y:S01]  /*00c0*/  LDC.64 R8, c[0x4][R0] ;  /* 0x0100000000087b82 */ /* 0x0000e20000000a00 */
[----:B------:R-:W4:Y:S01]  /*00d0*/  LDCU UR5, c[0x0][0x2fc] ;  /* 0x00005f80ff0577ac */ /* 0x000f220008000800 */
[----:B-1----:R-:W-:-:S05]  /*00e0*/  IADD3 R6, P0, PT, R1, UR4, RZ ;  /* 0x0000000401067c10 */ /* 0x002fca000ff1e0ff */
[----:B----4-:R-:W-:Y:S01]  /*00f0*/  IMAD.X R7, RZ, RZ, UR5, P0 ;  /* 0x00000005ff077e24 */ /* 0x010fe200080e06ff */
[----:B--23--:R0:W-:Y:S07]  /*0100*/  STL.64 [R1], R10 ;  /* 0x0000000a01007387 */ /* 0x00c1ee0000100a00 */
[----:B------:R-:W-:-:S07]  /*0110*/  LEPC R20, `(.L_x_8) ;  /* 0x000000001014794e */ /* 0x000fce0000000000 */
[----:B0-----:R-:W-:Y:S05]  /*0120*/  CALL.ABS.NOINC R8 ;  /* 0x0000000008007343 */ /* 0x001fea0003c00000 */
.L_x_8:
[----:B------:R-:W-:Y:S05]  /*0130*/  EXIT ;  /* 0x000000000000794d */ /* 0x000fea0003800000 */
.L_x_9:
        /* <DEDUP_REMOVED lines=12> */
.L_x_14:


//--------------------- .nv.global.init           --------------------------
	.section	.nv.global.init,"aw",@progbits
.nv.global.init:
	.type		$str,@object
	.size		$str,($str$1 - $str)
$str:
        /*0000*/ 	.byte	0x5b, 0x44, 0x45, 0x56, 0x49, 0x43, 0x45, 0x5d, 0x20, 0x74, 0x68, 0x72, 0x65, 0x61, 0x64, 0x49
        /*0010*/ 	.byte	0x64, 0x78, 0x2e, 0x78, 0x3a, 0x20, 0x25, 0x64, 0x2c, 0x20, 0x64, 0x61, 0x74, 0x61, 0x3a, 0x20
        /*0020*/ 	.byte	0x25, 0x64, 0x0a, 0x0d, 0x00
	.type		$str$1,@object
	.size		$str$1,($str$2 - $str$1)
$str$1:
        /*0025*/ 	.byte	0x5b, 0x44, 0x45, 0x56, 0x49, 0x43, 0x45, 0x5d, 0x20, 0x62, 0x6c, 0x6f, 0x63, 0x6b, 0x49, 0x64
        /*0035*/ 	.byte	0x78, 0x2e, 0x78, 0x3a, 0x20, 0x25, 0x64, 0x2c, 0x20, 0x74, 0x68, 0x72, 0x65, 0x61, 0x64, 0x49
        /*0045*/ 	.byte	0x64, 0x78, 0x2e, 0x78, 0x3a, 0x20, 0x25, 0x64, 0x2c, 0x20, 0x67, 0x49, 0x64, 0x3a, 0x20, 0x25
        /*0055*/ 	.byte	0x64, 0x2c, 0x20, 0x64, 0x61, 0x74, 0x61, 0x3a, 0x20, 0x25, 0x64, 0x0a, 0x0d, 0x00
	.type		$str$2,@object
	.size		$str$2,($str$3 - $str$2)
$str$2:
        /*0063*/ 	.byte	0x5b, 0x44, 0x45, 0x56, 0x49, 0x43, 0x45, 0x5d, 0x20, 0x67, 0x72, 0x69, 0x64, 0x44, 0x69, 0x6d
        /*0073*/ 	.byte	0x2e, 0x78, 0x3a, 0x20, 0x25, 0x64, 0x2c, 0x20, 0x62, 0x6c, 0x6f, 0x63, 0x6b, 0x49, 0x64, 0x78
        /*0083*/ 	.byte	0x2e, 0x78, 0x3a, 0x20, 0x25, 0x64, 0x2c, 0x20, 0x62, 0x6c, 0x6f, 0x63, 0x6b, 0x49, 0x64, 0x78
        /*0093*/ 	.byte	0x2e, 0x79, 0x3a, 0x20, 0x25, 0x64, 0x2c, 0x20, 0x74, 0x68, 0x72, 0x65, 0x61, 0x64, 0x49, 0x64
        /*00a3*/ 	.byte	0x78, 0x2e, 0x78, 0x3a, 0x20, 0x25, 0x64, 0x2c, 0x20, 0x67, 0x49, 0x64, 0x3a, 0x20, 0x25, 0x64
        /*00b3*/ 	.byte	0x2c, 0x20, 0x64, 0x61, 0x74, 0x61, 0x3a, 0x20, 0x25, 0x64, 0x0a, 0x0d, 0x00
	.type		$str$3,@object
	.size		$str$3,($str$4 - $str$3)
$str$3:
        /*00c0*/ 	.byte	0x5b, 0x44, 0x45, 0x56, 0x49, 0x43, 0x45, 0x5d, 0x20, 0x67, 0x72, 0x69, 0x64, 0x44, 0x69, 0x6d
        /*00d0*/ 	.byte	0x2e, 0x78, 0x3a, 0x20, 0x25, 0x64, 0x2c, 0x20, 0x62, 0x6c, 0x6f, 0x63, 0x6b, 0x49, 0x64, 0x78
        /*00e0*/ 	.byte	0x2e, 0x78, 0x3a, 0x20, 0x25, 0x64, 0x2c, 0x20, 0x62, 0x6c, 0x6f, 0x63, 0x6b, 0x49, 0x64, 0x78
        /*00f0*/ 	.byte	0x2e, 0x79, 0x3a, 0x20, 0x25, 0x64, 0x2c, 0x20, 0x74, 0x68, 0x72, 0x65, 0x61, 0x64, 0x69, 0x64
        /*0100*/ 	.byte	0x78, 0x2e, 0x78, 0x3a, 0x20, 0x25, 0x64, 0x2c, 0x20, 0x67, 0x49, 0x64, 0x3a, 0x20, 0x25, 0x64
        /*0110*/ 	.byte	0x2c, 0x20, 0x64, 0x61, 0x74, 0x61, 0x3a, 0x20, 0x25, 0x64, 0x0a, 0x0d, 0x00
	.type		$str$4,@object
	.size		$str$4,(.L_4 - $str$4)
$str$4:
        /*011d*/ 	.byte	0x5b, 0x44, 0x45, 0x56, 0x49, 0x43, 0x45, 0x5d, 0x20, 0x67, 0x72, 0x69, 0x64, 0x44, 0x69, 0x6d
        /*012d*/ 	.byte	0x2e, 0x78, 0x3a, 0x20, 0x25, 0x64, 0x2c, 0x20, 0x62, 0x6c, 0x6f, 0x63, 0x6b, 0x49, 0x64, 0x78
        /*013d*/ 	.byte	0x2e, 0x78, 0x3a, 0x20, 0x25, 0x64, 0x2c, 0x20, 0x62, 0x6c, 0x6f, 0x63, 0x6b, 0x49, 0x64, 0x78
        /*014d*/ 	.byte	0x2e, 0x79, 0x3a, 0x20, 0x25, 0x64, 0x2c, 0x20, 0x62, 0x6c, 0x6f, 0x63, 0x6b, 0x49, 0x64, 0x78
        /*015d*/ 	.byte	0x2e, 0x7a, 0x3a, 0x20, 0x25, 0x64, 0x2c, 0x20, 0x74, 0x68, 0x72, 0x65, 0x61, 0x64, 0x69, 0x64
        /*016d*/ 	.byte	0x78, 0x2e, 0x78, 0x3a, 0x20, 0x25, 0x64, 0x2c, 0x20, 0x67, 0x49, 0x64, 0x3a, 0x20, 0x25, 0x64
        /*017d*/ 	.byte	0x2c, 0x20, 0x64, 0x61, 0x74, 0x61, 0x3a, 0x20, 0x25, 0x64, 0x0a, 0x0d, 0x00
.L_4:


//--------------------- .nv.shared.reserved.0     --------------------------
	.section	.nv.shared.reserved.0,"aw",@nobits
	.weak		__nv_reservedSMEM_offset_0_alias
	.size		__nv_reservedSMEM_offset_0_alias, 0, 64
	.other		__nv_reservedSMEM_offset_0_alias,@"STO_CUDA_RESERVED_SHARED STV_DEFAULT"
__nv_reservedSMEM_offset_0_alias:
	.zero		0
	.zero		64


//--------------------- .nv.constant0._Z11idx_calc_3dPi --------------------------
	.section	.nv.constant0._Z11idx_calc_3dPi,"a",@progbits
	.sectionflags	@""
	.align	4
.nv.constant0._Z11idx_calc_3dPi:
	.zero		904


//--------------------- .nv.constant0._Z14idx_calc_2d_2dPi --------------------------
	.section	.nv.constant0._Z14idx_calc_2d_2dPi,"a",@progbits
	.sectionflags	@""
	.align	4
.nv.constant0._Z14idx_calc_2d_2dPi:
	.zero		904


//--------------------- .nv.constant0._Z11idx_calc_2dPi --------------------------
	.section	.nv.constant0._Z11idx_calc_2dPi,"a",@progbits
	.sectionflags	@""
	.align	4
.nv.constant0._Z11idx_calc_2dPi:
	.zero		904


//--------------------- .nv.constant0._Z12idx_calc_gidPi --------------------------
	.section	.nv.constant0._Z12idx_calc_gidPi,"a",@progbits
	.sectionflags	@""
	.align	4
.nv.constant0._Z12idx_calc_gidPi:
	.zero		904


//--------------------- .nv.constant0._Z12idx_calc_tidPi --------------------------
	.section	.nv.constant0._Z12idx_calc_tidPi,"a",@progbits
	.sectionflags	@""
	.align	4
.nv.constant0._Z12idx_calc_tidPi:
	.zero		904


//--------------------- SYMBOLS --------------------------

	.type		.nv.reservedSmem.offset0,@object
	.size		.nv.reservedSmem.offset0,0x4
	.type		vprintf,@function
